	.headerflags	@"EF_CUDA_TEXMODE_UNIFIED EF_CUDA_64BIT_ADDRESS EF_CUDA_ACCELERATORS EF_CUDA_SM90 EF_CUDA_VIRTUAL_SM(EF_CUDA_SM90)"
	.elftype	@"ET_EXEC"


//--------------------- .nv.info                  --------------------------
	.section	.nv.info,"",@"SHT_CUDA_INFO"
	.align	4


	//----- nvinfo : EIATTR_REGCOUNT
	.align		4
        /*0000*/ 	.byte	0x04, 0x2f
        /*0002*/ 	.short	(.L_3 - .L_2)
	.align		4
.L_2:
        /*0004*/ 	.word	index@(triton_poi_fused__native_batch_norm_legit_no_training_relu_38)
        /*0008*/ 	.word	0x00000020


	//----- nvinfo : EIATTR_MIN_STACK_SIZE
	.align		4
.L_3:
        /*000c*/ 	.byte	0x04, 0x12
        /*000e*/ 	.short	(.L_5 - .L_4)
	.align		4
.L_4:
        /*0010*/ 	.word	index@(triton_poi_fused__native_batch_norm_legit_no_training_relu_38)
        /*0014*/ 	.word	0x00000000


	//----- nvinfo : EIATTR_FRAME_SIZE
	.align		4
.L_5:
        /*0018*/ 	.byte	0x04, 0x11
        /*001a*/ 	.short	(.L_7 - .L_6)
	.align		4
.L_6:
        /*001c*/ 	.word	index@(triton_poi_fused__native_batch_norm_legit_no_training_relu_38)
        /*0020*/ 	.word	0x00000000


	//----- nvinfo : EIATTR_MIN_STACK_SIZE
	.align		4
.L_7:
        /*0024*/ 	.byte	0x04, 0x12
        /*0026*/ 	.short	(.L_9 - .L_8)
	.align		4
.L_8:
        /*0028*/ 	.word	index@(triton_poi_fused__native_batch_norm_legit_no_training_relu_38)
        /*002c*/ 	.word	0x00000000
.L_9:


//--------------------- .nv.info.triton_poi_fused__native_batch_norm_legit_no_training_relu_38 --------------------------
	.section	.nv.info.triton_poi_fused__native_batch_norm_legit_no_training_relu_38,"",@"SHT_CUDA_INFO"
	.sectionflags	@""
	.align	4


	//----- nvinfo : EIATTR_CUDA_API_VERSION
	.align		4
        /*0000*/ 	.byte	0x04, 0x37
        /*0002*/ 	.short	(.L_11 - .L_10)
.L_10:
        /*0004*/ 	.word	0x0000007c


	//----- nvinfo : EIATTR_KPARAM_INFO
	.align		4
.L_11:
        /*0008*/ 	.byte	0x04, 0x17
        /*000a*/ 	.short	(.L_13 - .L_12)
.L_12:
        /*000c*/ 	.word	0x00000000
        /*0010*/ 	.short	0x0007
        /*0012*/ 	.short	0x0034
        /*0014*/ 	.byte	0x00, 0xf0, 0x11, 0x00


	//----- nvinfo : EIATTR_KPARAM_INFO
	.align		4
.L_13:
        /*0018*/ 	.byte	0x04, 0x17
        /*001a*/ 	.short	(.L_15 - .L_14)
.L_14:
        /*001c*/ 	.word	0x00000000
        /*0020*/ 	.short	0x0006
        /*0022*/ 	.short	0x0030
        /*0024*/ 	.byte	0x00, 0xf0, 0x11, 0x00


	//----- nvinfo : EIATTR_KPARAM_INFO
	.align		4
.L_15:
        /*0028*/ 	.byte	0x04, 0x17
        /*002a*/ 	.short	(.L_17 - .L_16)
.L_16:
        /*002c*/ 	.word	0x00000000
        /*0030*/ 	.short	0x0005
        /*0032*/ 	.short	0x0028
        /*0034*/ 	.byte	0x00, 0xf4, 0x21, 0x00


	//----- nvinfo : EIATTR_KPARAM_INFO
	.align		4
.L_17:
        /*0038*/ 	.byte	0x04, 0x17
        /*003a*/ 	.short	(.L_19 - .L_18)
.L_18:
        /*003c*/ 	.word	0x00000000
        /*0040*/ 	.short	0x0004
        /*0042*/ 	.short	0x0020
        /*0044*/ 	.byte	0x00, 0xf4, 0x21, 0x00


	//----- nvinfo : EIATTR_KPARAM_INFO
	.align		4
.L_19:
        /*0048*/ 	.byte	0x04, 0x17
        /*004a*/ 	.short	(.L_21 - .L_20)
.L_20:
        /*004c*/ 	.word	0x00000000
        /*0050*/ 	.short	0x0003
        /*0052*/ 	.short	0x0018
        /*0054*/ 	.byte	0x00, 0xf4, 0x21, 0x00


	//----- nvinfo : EIATTR_KPARAM_INFO
	.align		4
.L_21:
        /*0058*/ 	.byte	0x04, 0x17
        /*005a*/ 	.short	(.L_23 - .L_22)
.L_22:
        /*005c*/ 	.word	0x00000000
        /*0060*/ 	.short	0x0002
        /*0062*/ 	.short	0x0010
        /*0064*/ 	.byte	0x00, 0xf4, 0x21, 0x00


	//----- nvinfo : EIATTR_KPARAM_INFO
	.align		4
.L_23:
        /*0068*/ 	.byte	0x04, 0x17
        /*006a*/ 	.short	(.L_25 - .L_24)
.L_24:
        /*006c*/ 	.word	0x00000000
        /*0070*/ 	.short	0x0001
        /*0072*/ 	.short	0x0008
        /*0074*/ 	.byte	0x00, 0xf4, 0x21, 0x00


	//----- nvinfo : EIATTR_KPARAM_INFO
	.align		4
.L_25:
        /*0078*/ 	.byte	0x04, 0x17
        /*007a*/ 	.short	(.L_27 - .L_26)
.L_26:
        /*007c*/ 	.word	0x00000000
        /*0080*/ 	.short	0x0000
        /*0082*/ 	.short	0x0000
        /*0084*/ 	.byte	0x00, 0xf4, 0x21, 0x00


	//----- nvinfo : EIATTR_SPARSE_MMA_MASK
	.align		4
.L_27:
        /*0088*/ 	.byte	0x03, 0x50
        /*008a*/ 	.short	0x0000


	//----- nvinfo : EIATTR_MAXREG_COUNT
	.align		4
        /*008c*/ 	.byte	0x03, 0x1b
        /*008e*/ 	.short	0x00ff


	//----- nvinfo : EIATTR_EXIT_INSTR_OFFSETS
	.align		4
        /*0090*/ 	.byte	0x04, 0x1c
        /*0092*/ 	.short	(.L_29 - .L_28)


	//   ....[0]....
.L_28:
        /*0094*/ 	.word	0x00001230


	//   ....[1]....
        /*0098*/ 	.word	0x00001300


	//----- nvinfo : EIATTR_REQNTID
	.align		4
.L_29:
        /*009c*/ 	.byte	0x04, 0x10
        /*009e*/ 	.short	(.L_31 - .L_30)
.L_30:
        /*00a0*/ 	.word	0x00000100
        /*00a4*/ 	.word	0x00000001
        /*00a8*/ 	.word	0x00000001


	//----- nvinfo : EIATTR_CBANK_PARAM_SIZE
	.align		4
.L_31:
        /*00ac*/ 	.byte	0x03, 0x19
        /*00ae*/ 	.short	0x0038


	//----- nvinfo : EIATTR_PARAM_CBANK
	.align		4
        /*00b0*/ 	.byte	0x04, 0x0a
        /*00b2*/ 	.short	(.L_33 - .L_32)
	.align		4
.L_32:
        /*00b4*/ 	.word	index@(.nv.constant0.triton_poi_fused__native_batch_norm_legit_no_training_relu_38)
        /*00b8*/ 	.short	0x0210
        /*00ba*/ 	.short	0x0038


	//----- nvinfo : EIATTR_SW_WAR
	.align		4
.L_33:
        /*00bc*/ 	.byte	0x04, 0x36
        /*00be*/ 	.short	(.L_35 - .L_34)
.L_34:
        /*00c0*/ 	.word	0x00000008
.L_35:


//--------------------- .nv.callgraph             --------------------------
	.section	.nv.callgraph,"",@"SHT_CUDA_CALLGRAPH"
	.align	4
	.sectionentsize	8
	.align		4
        /*0000*/ 	.word	0x00000000
	.align		4
        /*0004*/ 	.word	0xffffffff
	.align		4
        /*0008*/ 	.word	0x00000000
	.align		4
        /*000c*/ 	.word	0xfffffffe
	.align		4
        /*0010*/ 	.word	0x00000000
	.align		4
        /*0014*/ 	.word	0xfffffffd
	.align		4
        /*0018*/ 	.word	0x00000000
	.align		4
        /*001c*/ 	.word	0xfffffffc


//--------------------- .nv.constant4             --------------------------
	.section	.nv.constant4,"a",@progbits
	.align	8
	.align		8
.nv.constant4:
        /*0000*/ 	.dword	_$_str
	.align		8
        /*0008*/ 	.dword	_$_str_$_2


//--------------------- .text.triton_poi_fused__native_batch_norm_legit_no_training_relu_38 --------------------------
	.section	.text.triton_poi_fused__native_batch_norm_legit_no_training_relu_38,"ax",@progbits
	.sectionflags	@"SHF_BARRIERS=1"
	.align	128
        .global         triton_poi_fused__native_batch_norm_legit_no_training_relu_38
        .type           triton_poi_fused__native_batch_norm_legit_no_training_relu_38,@function
        .size           triton_poi_fused__native_batch_norm_legit_no_training_relu_38,(.L_x_1 - triton_poi_fused__native_batch_norm_legit_no_training_relu_38)
        .other          triton_poi_fused__native_batch_norm_legit_no_training_relu_38,@"STO_CUDA_ENTRY STV_DEFAULT"
triton_poi_fused__native_batch_norm_legit_no_training_relu_38:
.text.triton_poi_fused__native_batch_norm_legit_no_training_relu_38:
[----:B------:R-:W0:Y:S01]  /*0000*/  LDC R1, c[0x0][0x28] ;  /* 0x00000a00ff017b82 */ /* 0x000e220000000800 */
[----:B------:R-:W1:Y:S07]  /*0010*/  S2R R3, SR_TID.X ;  /* 0x0000000000037919 */ /* 0x000e6e0000002100 */
[----:B------:R-:W2:Y:S01]  /*0020*/  LDC.64 R16, c[0x0][0x210] ;  /* 0x00008400ff107b82 */ /* 0x000ea20000000a00 */
[----:B------:R-:W-:Y:S01]  /*0030*/  ULDC.64 UR6, c[0x0][0x208] ;  /* 0x0000820000067ab9 */ /* 0x000fe20000000a00 */
[----:B------:R-:W3:Y:S01]  /*0040*/  S2R R2, SR_CTAID.Y ;  /* 0x0000000000027919 */ /* 0x000ee20000002600 */
[----:B------:R-:W4:Y:S01]  /*0050*/  S2R R21, SR_CTAID.X ;  /* 0x0000000000157919 */ /* 0x000f220000002500 */
[----:B-1----:R-:W-:Y:S01]  /*0060*/  IMAD.SHL.U32 R0, R3, 0x4, RZ ;  /* 0x0000000403007824 */ /* 0x002fe200078e00ff */
[----:B------:R-:W-:-:S04]  /*0070*/  SHF.R.U32.HI R18, RZ, 0x6, R3 ;  /* 0x00000006ff127819 */ /* 0x000fc80000011603 */
[----:B------:R-:W-:Y:S02]  /*0080*/  LOP3.LUT R5, R0, 0xfc, RZ, 0xc0, !PT ;  /* 0x000000fc00057812 */ /* 0x000fe400078ec0ff */
[----:B------:R-:W-:Y:S01]  /*0090*/  SGXT.U32 R18, R18, 0x2 ;  /* 0x000000021212781a */ /* 0x000fe20000000000 */
[----:B----4-:R-:W-:Y:S01]  /*00a0*/  IMAD.SHL.U32 R21, R21, 0x10, RZ ;  /* 0x0000001015157824 */ /* 0x010fe200078e00ff */
[----:B---3--:R-:W-:-:S04]  /*00b0*/  PRMT R5, R5, 0x6540, R2 ;  /* 0x0000654005057816 */ /* 0x008fc80000000002 */
[C---:B------:R-:W-:Y:S01]  /*00c0*/  ISETP.GE.AND P0, PT, R5.reuse, 0x180, PT ;  /* 0x000001800500780c */ /* 0x040fe20003f06270 */
[----:B------:R-:W-:Y:S01]  /*00d0*/  IMAD.HI R4, R5, 0x2aaaaaab, RZ ;  /* 0x2aaaaaab05047827 */ /* 0x000fe200078e02ff */
[----:B------:R-:W-:-:S04]  /*00e0*/  LOP3.LUT R18, R21, R18, RZ, 0xfc, !PT ;  /* 0x0000001215127212 */ /* 0x000fc800078efcff */
[----:B------:R-:W-:Y:S02]  /*00f0*/  SHF.R.U32.HI R7, RZ, 0x1f, R4 ;  /* 0x0000001fff077819 */ /* 0x000fe40000011604 */
[----:B------:R-:W-:Y:S02]  /*0100*/  ISETP.LT.AND P1, PT, R18, 0x10, !P0 ;  /* 0x000000101200780c */ /* 0x000fe40004721270 */
[----:B------:R-:W-:Y:S02]  /*0110*/  LEA.HI.SX32 R4, R4, R7, 0x1c ;  /* 0x0000000704047211 */ /* 0x000fe400078fe2ff */
[----:B------:R-:W-:Y:S02]  /*0120*/  CS2R R6, SRZ ;  /* 0x0000000000067805 */ /* 0x000fe4000001ff00 */
[----:B------:R-:W-:Y:S01]  /*0130*/  LOP3.LUT R8, R18, 0x4, RZ, 0xfc, !PT ;  /* 0x0000000412087812 */ /* 0x000fe200078efcff */
[----:B------:R-:W-:-:S03]  /*0140*/  IMAD R5, R4, -0x60, R5 ;  /* 0xffffffa004057824 */ /* 0x000fc600078e0205 */
[----:B------:R-:W-:Y:S02]  /*0150*/  ISETP.LT.AND P2, PT, R8, 0x10, !P0 ;  /* 0x000000100800780c */ /* 0x000fe40004741270 */
[----:B------:R-:W-:Y:S01]  /*0160*/  CS2R R8, SRZ ;  /* 0x0000000000087805 */ /* 0x000fe2000001ff00 */
[----:B------:R-:W-:Y:S01]  /*0170*/  IMAD R19, R4, 0x600, R5 ;  /* 0x0000060004137824 */ /* 0x000fe200078e0205 */
[----:B------:R-:W-:-:S03]  /*0180*/  CS2R R4, SRZ ;  /* 0x0000000000047805 */ /* 0x000fc6000001ff00 */
[----:B------:R-:W-:-:S04]  /*0190*/  IMAD R19, R18, 0x60, R19 ;  /* 0x0000006012137824 */ /* 0x000fc800078e0213 */
[----:B--2---:R-:W-:-:S05]  /*01a0*/  IMAD.WIDE R14, R19, 0x4, R16 ;  /* 0x00000004130e7825 */ /* 0x004fca00078e0210 */
[----:B------:R1:W2:Y:S01]  /*01b0*/  @P1 LDG.E.EL.128 R4, desc[UR6][R14.64] ;  /* 0x000000060e041981 */ /* 0x0002a2000c2e1d00 */
[----:B------:R-:W-:Y:S01]  /*01c0*/  VIADD R23, R19, 0x180 ;  /* 0x0000018013177836 */ /* 0x000fe20000000000 */
[----:B------:R-:W-:Y:S02]  /*01d0*/  CS2R R10, SRZ ;  /* 0x00000000000a7805 */ /* 0x000fe4000001ff00 */
[----:B------:R-:W-:Y:S01]  /*01e0*/  LOP3.LUT R12, R18, 0x8, RZ, 0xfc, !PT ;  /* 0x00000008120c7812 */ /* 0x000fe200078efcff */
[----:B------:R-:W-:-:S03]  /*01f0*/  IMAD.WIDE R22, R23, 0x4, R16 ;  /* 0x0000000417167825 */ /* 0x000fc600078e0210 */
[----:B------:R-:W-:Y:S02]  /*0200*/  ISETP.LT.AND P1, PT, R12, 0x10, !P0 ;  /* 0x000000100c00780c */ /* 0x000fe40004721270 */
[----:B------:R3:W4:Y:S01]  /*0210*/  @P2 LDG.E.EL.128 R8, desc[UR6][R22.64] ;  /* 0x0000000616082981 */ /* 0x000722000c2e1d00 */
[----:B------:R-:W-:Y:S01]  /*0220*/  VIADD R25, R19, 0x300 ;  /* 0x0000030013197836 */ /* 0x000fe20000000000 */
[----:B------:R-:W-:Y:S02]  /*0230*/  CS2R R12, SRZ ;  /* 0x00000000000c7805 */ /* 0x000fe4000001ff00 */
[----:B-1----:R-:W-:Y:S01]  /*0240*/  CS2R R14, SRZ ;  /* 0x00000000000e7805 */ /* 0x002fe2000001ff00 */
[----:B------:R-:W-:-:S06]  /*0250*/  IMAD.WIDE R24, R25, 0x4, R16 ;  /* 0x0000000419187825 */ /* 0x000fcc00078e0210 */
[----:B------:R-:W5:Y:S01]  /*0260*/  @P1 LDG.E.EL.128 R12, desc[UR6][R24.64] ;  /* 0x00000006180c1981 */ /* 0x000f62000c2e1d00 */
[----:B------:R-:W-:Y:S02]  /*0270*/  LOP3.LUT R18, R18, 0xc, RZ, 0xfc, !PT ;  /* 0x0000000c12127812 */ /* 0x000fe400078efcff */
[----:B------:R-:W-:Y:S02]  /*0280*/  IADD3 R27, R19, 0x480, RZ ;  /* 0x00000480131b7810 */ /* 0x000fe40007ffe0ff */
[----:B------:R-:W-:Y:S02]  /*0290*/  ISETP.LT.AND P0, PT, R18, 0x10, !P0 ;  /* 0x000000101200780c */ /* 0x000fe40004701270 */
[----:B------:R-:W-:Y:S01]  /*02a0*/  CS2R R18, SRZ ;  /* 0x0000000000127805 */ /* 0x000fe2000001ff00 */
[----:B------:R-:W-:Y:S01]  /*02b0*/  IMAD.WIDE R26, R27, 0x4, R16 ;  /* 0x000000041b1a7825 */ /* 0x000fe200078e0210 */
[----:B------:R-:W-:-:S09]  /*02c0*/  CS2R R16, SRZ ;  /* 0x0000000000107805 */ /* 0x000fd2000001ff00 */
[----:B------:R1:W5:Y:S01]  /*02d0*/  @P0 LDG.E.EL.128 R16, desc[UR6][R26.64] ;  /* 0x000000061a100981 */ /* 0x000362000c2e1d00 */
[----:B------:R-:W1:Y:S01]  /*02e0*/  S2UR UR5, SR_CgaCtaId ;  /* 0x00000000000579c3 */ /* 0x000e620000008800 */
[----:B------:R-:W-:Y:S01]  /*02f0*/  SHF.R.U32.HI R20, RZ, 0x2, R3 ;  /* 0x00000002ff147819 */ /* 0x000fe20000011603 */
[----:B------:R-:W-:Y:S01]  /*0300*/  UMOV UR4, 0x400 ;  /* 0x0000040000047882 */ /* 0x000fe20000000000 */
[----:B---3--:R-:W-:Y:S02]  /*0310*/  LOP3.LUT R22, R0, 0x3fc, RZ, 0xc0, !PT ;  /* 0x000003fc00167812 */ /* 0x008fe400078ec0ff */
[----:B------:R-:W-:Y:S02]  /*0320*/  LOP3.LUT R20, R20, 0x30, RZ, 0xc0, !PT ;  /* 0x0000003014147812 */ /* 0x000fe400078ec0ff */
[----:B------:R-:W-:Y:S01]  /*0330*/  PRMT R29, R3, 0x6540, R2 ;  /* 0x00006540031d7816 */ /* 0x000fe20000000002 */
[----:B01----:R-:W0:Y:S03]  /*0340*/  LDC.64 R26, c[0x0][0x220] ;  /* 0x00008800ff1a7b82 */ /* 0x003e260000000a00 */
[----:B------:R-:W-:Y:S01]  /*0350*/  ISETP.GE.AND P0, PT, R29, 0x180, PT ;  /* 0x000001801d00780c */ /* 0x000fe20003f06270 */
[----:B------:R-:W-:-:S06]  /*0360*/  UPRMT UR4, UR5, 0x654, UR4 ;  /* 0x0000065405047896 */ /* 0x000fcc0008000004 */
[----:B------:R-:W-:Y:S01]  /*0370*/  VIADD R23, R20, UR4 ;  /* 0x0000000414177c36 */ /* 0x000fe20008000000 */
[----:B------:R-:W-:-:S03]  /*0380*/  LOP3.LUT R20, R3, 0xff, RZ, 0xc0, !PT ;  /* 0x000000ff03147812 */ /* 0x000fc600078ec0ff */
[----:B------:R-:W-:Y:S01]  /*0390*/  IMAD R22, R22, 0x4, R23 ;  /* 0x0000000416167824 */ /* 0x000fe200078e0217 */
[----:B------:R-:W-:-:S04]  /*03a0*/  LEA R20, R20, UR4, 0x2 ;  /* 0x0000000414147c11 */ /* 0x000fc8000f8e10ff */
[----:B--2---:R-:W-:Y:S01]  /*03b0*/  STS.128 [R22], R4 ;  /* 0x0000000416007388 */ /* 0x004fe20000000c00 */
[----:B------:R-:W-:Y:S06]  /*03c0*/  BAR.SYNC.DEFER_BLOCKING 0x0 ;  /* 0x0000000000007b1d */ /* 0x000fec0000010000 */
[----:B------:R-:W-:Y:S04]  /*03d0*/  LDS R25, [R20] ;  /* 0x0000000014197984 */ /* 0x000fe80000000800 */
[----:B------:R-:W-:Y:S04]  /*03e0*/  LDS R24, [R20+0x410] ;  /* 0x0004100014187984 */ /* 0x000fe80000000800 */
[----:B------:R-:W1:Y:S04]  /*03f0*/  LDS R23, [R20+0x820] ;  /* 0x0008200014177984 */ /* 0x000e680000000800 */
[----:B------:R-:W-:Y:S01]  /*0400*/  LDS R28, [R20+0xc30] ;  /* 0x000c3000141c7984 */ /* 0x000fe20000000800 */
[----:B------:R-:W-:Y:S06]  /*0410*/  BAR.SYNC.DEFER_BLOCKING 0x0 ;  /* 0x0000000000007b1d */ /* 0x000fec0000010000 */
[----:B----4-:R2:W-:Y:S02]  /*0420*/  STS.128 [R22], R8 ;  /* 0x0000000816007388 */ /* 0x0105e40000000c00 */
[----:B------:R-:W-:Y:S01]  /*0430*/  BAR.SYNC.DEFER_BLOCKING 0x0 ;  /* 0x0000000000007b1d */ /* 0x000fe20000010000 */
[----:B--2---:R-:W-:-:S07]  /*0440*/  IMAD.HI R8, R29, 0x2aaaaaab, RZ ;  /* 0x2aaaaaab1d087827 */ /* 0x004fce00078e02ff */
[----:B------:R-:W2:Y:S01]  /*0450*/  LDC.64 R10, c[0x0][0x230] ;  /* 0x00008c00ff0a7b82 */ /* 0x000ea20000000a00 */
[----:B------:R-:W-:-:S04]  /*0460*/  SHF.R.U32.HI R9, RZ, 0x1f, R8 ;  /* 0x0000001fff097819 */ /* 0x000fc80000011608 */
[----:B------:R-:W-:Y:S01]  /*0470*/  LEA.HI R8, R8, R9, RZ, 0x1c ;  /* 0x0000000908087211 */ /* 0x000fe200078fe0ff */
[----:B------:R-:W3:Y:S04]  /*0480*/  LDS R4, [R20] ;  /* 0x0000000014047984 */ /* 0x000ee80000000800 */
[----:B------:R-:W4:Y:S04]  /*0490*/  LDS R7, [R20+0x410] ;  /* 0x0004100014077984 */ /* 0x000f280000000800 */
[----:B------:R-:W1:Y:S04]  /*04a0*/  LDS R6, [R20+0x820] ;  /* 0x0008200014067984 */ /* 0x000e680000000800 */
[----:B------:R-:W1:Y:S01]  /*04b0*/  LDS R5, [R20+0xc30] ;  /* 0x000c300014057984 */ /* 0x000e620000000800 */
[----:B------:R-:W-:Y:S06]  /*04c0*/  BAR.SYNC.DEFER_BLOCKING 0x0 ;  /* 0x0000000000007b1d */ /* 0x000fec0000010000 */
[----:B-----5:R5:W-:Y:S02]  /*04d0*/  STS.128 [R22], R12 ;  /* 0x0000000c16007388 */ /* 0x020be40000000c00 */
[----:B------:R-:W-:Y:S01]  /*04e0*/  BAR.SYNC.DEFER_BLOCKING 0x0 ;  /* 0x0000000000007b1d */ /* 0x000fe20000010000 */
[----:B-----5:R-:W-:-:S07]  /*04f0*/  IMAD R15, R8, -0x60, R29 ;  /* 0xffffffa0080f7824 */ /* 0x020fce00078e021d */
[----:B------:R-:W5:Y:S01]  /*0500*/  LDC.64 R8, c[0x0][0x218] ;  /* 0x00008600ff087b82 */ /* 0x000f620000000a00 */
[----:B0-----:R-:W-:Y:S01]  /*0510*/  IMAD.WIDE R26, R15, 0x4, R26 ;  /* 0x000000040f1a7825 */ /* 0x001fe200078e021a */
[----:B------:R-:W0:Y:S04]  /*0520*/  LDS R29, [R20] ;  /* 0x00000000141d7984 */ /* 0x000e280000000800 */
[----:B------:R-:W0:Y:S04]  /*0530*/  LDS R14, [R20+0x410] ;  /* 0x00041000140e7984 */ /* 0x000e280000000800 */
[----:B------:R-:W0:Y:S04]  /*0540*/  LDS R13, [R20+0x820] ;  /* 0x00082000140d7984 */ /* 0x000e280000000800 */
[----:B------:R-:W0:Y:S01]  /*0550*/  LDS R12, [R20+0xc30] ;  /* 0x000c3000140c7984 */ /* 0x000e220000000800 */
[----:B------:R-:W-:Y:S06]  /*0560*/  BAR.SYNC.DEFER_BLOCKING 0x0 ;  /* 0x0000000000007b1d */ /* 0x000fec0000010000 */
[----:B------:R1:W-:Y:S02]  /*0570*/  STS.128 [R22], R16 ;  /* 0x0000001016007388 */ /* 0x0003e40000000c00 */
[----:B------:R-:W-:Y:S01]  /*0580*/  BAR.SYNC.DEFER_BLOCKING 0x0 ;  /* 0x0000000000007b1d */ /* 0x000fe20000010000 */
[----:B-1----:R-:W-:-:S06]  /*0590*/  IMAD.MOV.U32 R16, RZ, RZ, RZ ;  /* 0x000000ffff107224 */ /* 0x002fcc00078e00ff */
[----:B------:R1:W3:Y:S01]  /*05a0*/  @!P0 LDG.E.EL R16, desc[UR6][R26.64] ;  /* 0x000000061a108981 */ /* 0x0002e2000c2e1900 */
[----:B-----5:R-:W-:-:S03]  /*05b0*/  IMAD.WIDE R8, R15, 0x4, R8 ;  /* 0x000000040f087825 */ /* 0x020fc600078e0208 */
[----:B------:R-:W5:Y:S01]  /*05c0*/  LDS R17, [R20] ;  /* 0x0000000014117984 */ /* 0x000f620000000800 */
[----:B--2---:R-:W-:-:S03]  /*05d0*/  IMAD.WIDE R10, R15, 0x4, R10 ;  /* 0x000000040f0a7825 */ /* 0x004fc600078e020a */
[----:B------:R-:W2:Y:S01]  /*05e0*/  LDS R19, [R20+0x410] ;  /* 0x0004100014137984 */ /* 0x000ea20000000800 */
[----:B-1----:R-:W-:-:S10]  /*05f0*/  HFMA2.MMA R26, -RZ, RZ, 0, 0 ;  /* 0x00000000ff1a7435 */ /* 0x002fd400000001ff */
[----:B------:R1:W2:Y:S01]  /*0600*/  @!P0 LDG.E.EL R26, desc[UR6][R8.64] ;  /* 0x00000006081a8981 */ /* 0x0002a2000c2e1900 */
[----:B------:R-:W-:Y:S01]  /*0610*/  IMAD.MOV.U32 R18, RZ, RZ, RZ ;  /* 0x000000ffff127224 */ /* 0x000fe200078e00ff */
[----:B-1----:R-:W1:Y:S02]  /*0620*/  LDC.64 R8, c[0x0][0x228] ;  /* 0x00008a00ff087b82 */ /* 0x002e640000000a00 */
[----:B-1----:R-:W-:-:S04]  /*0630*/  IMAD.WIDE R8, R15, 0x4, R8 ;  /* 0x000000040f087825 */ /* 0x002fc800078e0208 */
[----:B------:R-:W-:Y:S01]  /*0640*/  IMAD.MOV.U32 R15, RZ, RZ, RZ ;  /* 0x000000ffff0f7224 */ /* 0x000fe200078e00ff */
[----:B------:R1:W5:Y:S05]  /*0650*/  @!P0 LDG.E.EL R18, desc[UR6][R8.64] ;  /* 0x0000000608128981 */ /* 0x00036a000c2e1900 */
[----:B------:R0:W5:Y:S01]  /*0660*/  @!P0 LDG.E.EL R15, desc[UR6][R10.64] ;  /* 0x000000060a0f8981 */ /* 0x000162000c2e1900 */
[----:B------:R-:W4:Y:S01]  /*0670*/  S2UR UR4, SR_CgaCtaId ;  /* 0x00000000000479c3 */ /* 0x000f220000008800 */
[----:B------:R-:W-:Y:S01]  /*0680*/  SHF.R.U32.HI R3, RZ, 0x2, R3 ;  /* 0x00000002ff037819 */ /* 0x000fe20000011603 */
[----:B------:R-:W-:Y:S01]  /*0690*/  UMOV UR5, 0x400 ;  /* 0x0000040000057882 */ /* 0x000fe20000000000 */
[----:B------:R-:W-:Y:S01]  /*06a0*/  LOP3.LUT R0, R21, 0xc, R0, 0xf8, !PT ;  /* 0x0000000c15007812 */ /* 0x000fe200078ef800 */
[----:B-1----:R-:W1:Y:S01]  /*06b0*/  LDS R9, [R20+0x820] ;  /* 0x0008200014097984 */ /* 0x002e620000000800 */
[----:B------:R-:W-:-:S03]  /*06c0*/  SGXT.U32 R3, R3, 0x6 ;  /* 0x000000060303781a */ /* 0x000fc60000000000 */
[----:B0-----:R-:W0:Y:S01]  /*06d0*/  LDS R11, [R20+0xc30] ;  /* 0x000c3000140b7984 */ /* 0x001e220000000800 */
[----:B------:R-:W-:Y:S01]  /*06e0*/  IMAD.MOV.U32 R10, RZ, RZ, 0x3e800000 ;  /* 0x3e800000ff0a7424 */ /* 0x000fe200078e00ff */
[----:B------:R-:W-:Y:S01]  /*06f0*/  PRMT R2, R3, 0x6540, R2 ;  /* 0x0000654003027816 */ /* 0x000fe20000000002 */
[----:B----4-:R-:W-:Y:S01]  /*0700*/  UPRMT UR4, UR4, 0x654, UR5 ;  /* 0x0000065404047896 */ /* 0x010fe20008000005 */
[----:B------:R-:W-:Y:S01]  /*0710*/  BAR.SYNC.DEFER_BLOCKING 0x0 ;  /* 0x0000000000007b1d */ /* 0x000fe20000010000 */
[----:B---3--:R-:W-:-:S05]  /*0720*/  FADD R22, R16, 9.9999997473787516356e-06 ;  /* 0x3727c5ac10167421 */ /* 0x008fca0000000000 */
[----:B------:R-:W3:Y:S01]  /*0730*/  S2R R16, SR_TID.X ;  /* 0x0000000000107919 */ /* 0x000ee20000002100 */
[----:B------:R-:W4:Y:S02]  /*0740*/  MUFU.SQRT R27, R22 ;  /* 0x00000016001b7308 */ /* 0x000f240000002000 */
[----:B----4-:R-:W-:Y:S01]  /*0750*/  FSETP.GT.AND P0, PT, R27, 8.50705917302346158658e+37, PT ;  /* 0x7e8000001b00780b */ /* 0x010fe20003f04000 */
[--C-:B--2---:R-:W-:Y:S01]  /*0760*/  FADD R23, R23, -R26.reuse ;  /* 0x8000001a17177221 */ /* 0x104fe20000000000 */
[----:B------:R-:W-:Y:S01]  /*0770*/  FSETP.GEU.AND P1, PT, R27, 1.175494350822287508e-38, PT ;  /* 0x008000001b00780b */ /* 0x000fe20003f2e000 */
[--C-:B------:R-:W-:Y:S01]  /*0780*/  FADD R4, R4, -R26.reuse ;  /* 0x8000001a04047221 */ /* 0x100fe20000000000 */
[----:B------:R-:W-:Y:S01]  /*0790*/  FSEL R10, R10, 1, P0 ;  /* 0x3f8000000a0a7808 */ /* 0x000fe20000000000 */
[--C-:B------:R-:W-:Y:S01]  /*07a0*/  FADD R7, R7, -R26.reuse ;  /* 0x8000001a07077221 */ /* 0x100fe20000000000 */
[--C-:B------:R-:W-:Y:S01]  /*07b0*/  FADD R25, R25, -R26.reuse ;  /* 0x8000001a19197221 */ /* 0x100fe20000000000 */
[--C-:B------:R-:W-:Y:S01]  /*07c0*/  FADD R28, R28, -R26.reuse ;  /* 0x8000001a1c1c7221 */ /* 0x100fe20000000000 */
[--C-:B------:R-:W-:Y:S01]  /*07d0*/  FADD R6, R6, -R26.reuse ;  /* 0x8000001a06067221 */ /* 0x100fe20000000000 */
[--C-:B------:R-:W-:Y:S01]  /*07e0*/  FADD R5, R5, -R26.reuse ;  /* 0x8000001a05057221 */ /* 0x100fe20000000000 */
[--C-:B------:R-:W-:Y:S01]  /*07f0*/  FADD R29, R29, -R26.reuse ;  /* 0x8000001a1d1d7221 */ /* 0x100fe20000000000 */
[--C-:B------:R-:W-:Y:S01]  /*0800*/  FADD R14, R14, -R26.reuse ;  /* 0x8000001a0e0e7221 */ /* 0x100fe20000000000 */
[--C-:B------:R-:W-:Y:S01]  /*0810*/  FADD R13, R13, -R26.reuse ;  /* 0x8000001a0d0d7221 */ /* 0x100fe20000000000 */
[----:B------:R-:W-:Y:S01]  /*0820*/  @P0 FMUL R27, R27, 0.25 ;  /* 0x3e8000001b1b0820 */ /* 0x000fe20000400000 */
[--C-:B------:R-:W-:Y:S01]  /*0830*/  FADD R12, R12, -R26.reuse ;  /* 0x8000001a0c0c7221 */ /* 0x100fe20000000000 */
[----:B------:R-:W-:Y:S01]  /*0840*/  @!P1 FMUL R10, R10, 16777216 ;  /* 0x4b8000000a0a9820 */ /* 0x000fe20000400000 */
[----:B---3--:R-:W-:Y:S01]  /*0850*/  SHF.L.U32 R3, R16, 0x4, RZ ;  /* 0x0000000410037819 */ /* 0x008fe200000006ff */
[----:B------:R-:W-:Y:S01]  /*0860*/  @!P1 FMUL R27, R27, 16777216 ;  /* 0x4b8000001b1b9820 */ /* 0x000fe20000400000 */
[--C-:B-----5:R-:W-:Y:S01]  /*0870*/  FADD R17, R17, -R26.reuse ;  /* 0x8000001a11117221 */ /* 0x120fe20000000000 */
[--C-:B------:R-:W-:Y:S01]  /*0880*/  FADD R19, R19, -R26.reuse ;  /* 0x8000001a13137221 */ /* 0x100fe20000000000 */
[----:B------:R-:W-:Y:S01]  /*0890*/  LOP3.LUT R3, R3, 0xff0, RZ, 0xc0, !PT ;  /* 0x00000ff003037812 */ /* 0x000fe200078ec0ff */
[----:B------:R2:W3:Y:S01]  /*08a0*/  MUFU.RCP R8, R27 ;  /* 0x0000001b00087308 */ /* 0x0004e20000001000 */
[--C-:B-1----:R-:W-:Y:S01]  /*08b0*/  FADD R9, R9, -R26.reuse ;  /* 0x8000001a09097221 */ /* 0x102fe20000000000 */
[--C-:B0-----:R-:W-:Y:S01]  /*08c0*/  FADD R11, R11, -R26.reuse ;  /* 0x8000001a0b0b7221 */ /* 0x101fe20000000000 */
[----:B--2---:R-:W-:Y:S01]  /*08d0*/  FADD R27, R24, -R26 ;  /* 0x8000001a181b7221 */ /* 0x004fe20000000000 */
[----:B---3--:R-:W-:Y:S01]  /*08e0*/  FMUL R8, R8, R10 ;  /* 0x0000000a08087220 */ /* 0x008fe20000400000 */
[----:B------:R-:W-:-:S03]  /*08f0*/  LEA.HI R10, R3, UR4, RZ, 0x1e ;  /* 0x00000004030a7c11 */ /* 0x000fc6000f8ff0ff */
[C---:B------:R-:W-:Y:S01]  /*0900*/  FMUL R26, R8.reuse, R23 ;  /* 0x00000017081a7220 */ /* 0x040fe20000400000 */
[C---:B------:R-:W-:Y:S01]  /*0910*/  FMUL R24, R8.reuse, R7 ;  /* 0x0000000708187220 */ /* 0x040fe20000400000 */
[C---:B------:R-:W-:Y:S01]  /*0920*/  FMUL R4, R8.reuse, R4 ;  /* 0x0000000408047220 */ /* 0x040fe20000400000 */
[----:B------:R-:W-:Y:S01]  /*0930*/  FMUL R22, R8, R5 ;  /* 0x0000000508167220 */ /* 0x000fe20000400000 */
[----:B------:R-:W-:Y:S02]  /*0940*/  IMAD R3, R3, 0x4, R10 ;  /* 0x0000000403037824 */ /* 0x000fe400078e020a */
[-CC-:B------:R-:W-:Y:S01]  /*0950*/  FFMA R26, R26, R18.reuse, R15.reuse ;  /* 0x000000121a1a7223 */ /* 0x180fe2000000000f */
[----:B------:R-:W-:Y:S01]  /*0960*/  FMUL R5, R8, R27 ;  /* 0x0000001b08057220 */ /* 0x000fe20000400000 */
[-CC-:B------:R-:W-:Y:S01]  /*0970*/  FFMA R4, R4, R18.reuse, R15.reuse ;  /* 0x0000001204047223 */ /* 0x180fe2000000000f */
[--C-:B------:R-:W-:Y:S01]  /*0980*/  FFMA R24, R24, R18, R15.reuse ;  /* 0x0000001218187223 */ /* 0x100fe2000000000f */
[C---:B------:R-:W-:Y:S01]  /*0990*/  FMUL R10, R8.reuse, R13 ;  /* 0x0000000d080a7220 */ /* 0x040fe20000400000 */
[C---:B------:R-:W-:Y:S01]  /*09a0*/  FMUL R14, R8.reuse, R14 ;  /* 0x0000000e080e7220 */ /* 0x040fe20000400000 */
[----:B------:R-:W-:Y:S01]  /*09b0*/  FMUL R28, R8, R28 ;  /* 0x0000001c081c7220 */ /* 0x000fe20000400000 */
[-CC-:B------:R-:W-:Y:S01]  /*09c0*/  FFMA R5, R5, R18.reuse, R15.reuse ;  /* 0x0000001205057223 */ /* 0x180fe2000000000f */
[--C-:B------:R-:W-:Y:S01]  /*09d0*/  FFMA R22, R22, R18, R15.reuse ;  /* 0x0000001216167223 */ /* 0x100fe2000000000f */
[----:B------:R-:W-:Y:S01]  /*09e0*/  FSETP.GEU.AND P3, PT, R26, RZ, PT ;  /* 0x000000ff1a00720b */ /* 0x000fe20003f6e000 */
[----:B------:R-:W-:Y:S01]  /*09f0*/  FMUL R6, R8, R6 ;  /* 0x0000000608067220 */ /* 0x000fe20000400000 */
[-CC-:B------:R-:W-:Y:S01]  /*0a00*/  FFMA R28, R28, R18.reuse, R15.reuse ;  /* 0x000000121c1c7223 */ /* 0x180fe2000000000f */
[-CC-:B------:R-:W-:Y:S01]  /*0a10*/  FFMA R14, R14, R18.reuse, R15.reuse ;  /* 0x000000120e0e7223 */ /* 0x180fe2000000000f */
[--C-:B------:R-:W-:Y:S01]  /*0a20*/  FFMA R10, R10, R18, R15.reuse ;  /* 0x000000120a0a7223 */ /* 0x100fe2000000000f */
[----:B------:R-:W-:Y:S01]  /*0a30*/  FSETP.GEU.AND P1, PT, R4, RZ, PT ;  /* 0x000000ff0400720b */ /* 0x000fe20003f2e000 */
[----:B------:R-:W-:Y:S01]  /*0a40*/  FMUL R20, R8, R29 ;  /* 0x0000001d08147220 */ /* 0x000fe20000400000 */
[----:B------:R-:W-:Y:S01]  /*0a50*/  FSETP.GEU.AND P0, PT, R24, RZ, PT ;  /* 0x000000ff1800720b */ /* 0x000fe20003f0e000 */
[C---:B------:R-:W-:Y:S01]  /*0a60*/  FMUL R19, R8.reuse, R19 ;  /* 0x0000001308137220 */ /* 0x040fe20000400000 */
[C---:B------:R-:W-:Y:S01]  /*0a70*/  FMUL R9, R8.reuse, R9 ;  /* 0x0000000908097220 */ /* 0x040fe20000400000 */
[C---:B------:R-:W-:Y:S01]  /*0a80*/  FMUL R12, R8.reuse, R12 ;  /* 0x0000000c080c7220 */ /* 0x040fe20000400000 */
[C---:B------:R-:W-:Y:S01]  /*0a90*/  FMUL R7, R8.reuse, R25 ;  /* 0x0000001908077220 */ /* 0x040fe20000400000 */
[C---:B------:R-:W-:Y:S01]  /*0aa0*/  FMUL R17, R8.reuse, R17 ;  /* 0x0000001108117220 */ /* 0x040fe20000400000 */
[----:B------:R-:W-:Y:S01]  /*0ab0*/  FMUL R8, R8, R11 ;  /* 0x0000000b08087220 */ /* 0x000fe20000400000 */
[----:B------:R-:W-:Y:S01]  /*0ac0*/  FSEL R26, R26, RZ, P3 ;  /* 0x000000ff1a1a7208 */ /* 0x000fe20001800000 */
[-CC-:B------:R-:W-:Y:S01]  /*0ad0*/  FFMA R6, R6, R18.reuse, R15.reuse ;  /* 0x0000001206067223 */ /* 0x180fe2000000000f */
[----:B------:R-:W-:Y:S01]  /*0ae0*/  FSETP.GEU.AND P4, PT, R5, RZ, PT ;  /* 0x000000ff0500720b */ /* 0x000fe20003f8e000 */
[-CC-:B------:R-:W-:Y:S01]  /*0af0*/  FFMA R20, R20, R18.reuse, R15.reuse ;  /* 0x0000001214147223 */ /* 0x180fe2000000000f */
[----:B------:R-:W-:Y:S01]  /*0b00*/  FSEL R4, R4, RZ, P1 ;  /* 0x000000ff04047208 */ /* 0x000fe20000800000 */
[-CC-:B------:R-:W-:Y:S01]  /*0b10*/  FFMA R19, R19, R18.reuse, R15.reuse ;  /* 0x0000001213137223 */ /* 0x180fe2000000000f */
[----:B------:R-:W-:Y:S01]  /*0b20*/  FSEL R24, R24, RZ, P0 ;  /* 0x000000ff18187208 */ /* 0x000fe20000000000 */
[-CC-:B------:R-:W-:Y:S01]  /*0b30*/  FFMA R9, R9, R18.reuse, R15.reuse ;  /* 0x0000001209097223 */ /* 0x180fe2000000000f */
[----:B------:R-:W-:Y:S01]  /*0b40*/  FSETP.GEU.AND P3, PT, R22, RZ, PT ;  /* 0x000000ff1600720b */ /* 0x000fe20003f6e000 */
[-CC-:B------:R-:W-:Y:S01]  /*0b50*/  FFMA R7, R7, R18.reuse, R15.reuse ;  /* 0x0000001207077223 */ /* 0x180fe2000000000f */
[----:B------:R-:W-:Y:S01]  /*0b60*/  FSETP.GEU.AND P2, PT, R28, RZ, PT ;  /* 0x000000ff1c00720b */ /* 0x000fe20003f4e000 */
[-CC-:B------:R-:W-:Y:S01]  /*0b70*/  FFMA R12, R12, R18.reuse, R15.reuse ;  /* 0x000000120c0c7223 */ /* 0x180fe2000000000f */
[----:B------:R-:W-:Y:S01]  /*0b80*/  FSETP.GEU.AND P1, PT, R14, RZ, PT ;  /* 0x000000ff0e00720b */ /* 0x000fe20003f2e000 */
[-CC-:B------:R-:W-:Y:S01]  /*0b90*/  FFMA R17, R17, R18.reuse, R15.reuse ;  /* 0x0000001211117223 */ /* 0x180fe2000000000f */
[----:B------:R-:W-:Y:S01]  /*0ba0*/  FSETP.GEU.AND P0, PT, R10, RZ, PT ;  /* 0x000000ff0a00720b */ /* 0x000fe20003f0e000 */
[----:B------:R-:W-:Y:S01]  /*0bb0*/  FFMA R8, R8, R18, R15 ;  /* 0x0000001208087223 */ /* 0x000fe2000000000f */
[----:B------:R-:W-:Y:S01]  /*0bc0*/  FSEL R18, R5, RZ, P4 ;  /* 0x000000ff05127208 */ /* 0x000fe20002000000 */
[----:B------:R-:W-:Y:S01]  /*0bd0*/  STS [R3+0x14], R24 ;  /* 0x0000141803007388 */ /* 0x000fe20000000800 */
[----:B------:R-:W-:-:S02]  /*0be0*/  FSEL R22, R22, RZ, P3 ;  /* 0x000000ff16167208 */ /* 0x000fc40001800000 */
[----:B------:R-:W-:Y:S01]  /*0bf0*/  FSEL R28, R28, RZ, P2 ;  /* 0x000000ff1c1c7208 */ /* 0x000fe20001000000 */
[----:B------:R0:W-:Y:S01]  /*0c00*/  STS [R3+0x4], R18 ;  /* 0x0000041203007388 */ /* 0x0001e20000000800 */
[----:B------:R-:W-:Y:S02]  /*0c10*/  FSETP.GEU.AND P4, PT, R6, RZ, PT ;  /* 0x000000ff0600720b */ /* 0x000fe40003f8e000 */
[----:B------:R-:W-:Y:S01]  /*0c20*/  FSEL R14, R14, RZ, P1 ;  /* 0x000000ff0e0e7208 */ /* 0x000fe20000800000 */
[----:B------:R1:W-:Y:S01]  /*0c30*/  STS [R3+0x1c], R22 ;  /* 0x00001c1603007388 */ /* 0x0003e20000000800 */
[----:B------:R-:W-:Y:S02]  /*0c40*/  FSEL R10, R10, RZ, P0 ;  /* 0x000000ff0a0a7208 */ /* 0x000fe40000000000 */
[----:B------:R-:W-:Y:S01]  /*0c50*/  FSETP.GEU.AND P2, PT, R20, RZ, PT ;  /* 0x000000ff1400720b */ /* 0x000fe20003f4e000 */
[----:B------:R-:W-:Y:S01]  /*0c60*/  STS [R3+0x10], R4 ;  /* 0x0000100403007388 */ /* 0x000fe20000000800 */
[----:B------:R-:W-:Y:S01]  /*0c70*/  FSETP.GEU.AND P0, PT, R9, RZ, PT ;  /* 0x000000ff0900720b */ /* 0x000fe20003f0e000 */
[----:B0-----:R-:W-:Y:S01]  /*0c80*/  IMAD.SHL.U32 R18, R16, 0x4, RZ ;  /* 0x0000000410127824 */ /* 0x001fe200078e00ff */
[----:B------:R-:W-:Y:S01]  /*0c90*/  FSETP.GEU.AND P1, PT, R19, RZ, PT ;  /* 0x000000ff1300720b */ /* 0x000fe20003f2e000 */
[----:B------:R-:W-:Y:S01]  /*0ca0*/  STS [R3+0x8], R26 ;  /* 0x0000081a03007388 */ /* 0x000fe20000000800 */
[----:B------:R-:W-:-:S02]  /*0cb0*/  FSEL R6, R6, RZ, P4 ;  /* 0x000000ff06067208 */ /* 0x000fc40002000000 */
[----:B------:R-:W-:Y:S01]  /*0cc0*/  FSEL R20, R20, RZ, P2 ;  /* 0x000000ff14147208 */ /* 0x000fe20001000000 */
[----:B------:R-:W-:Y:S01]  /*0cd0*/  STS [R3+0xc], R28 ;  /* 0x00000c1c03007388 */ /* 0x000fe20000000800 */
[----:B------:R-:W-:Y:S02]  /*0ce0*/  FSEL R24, R9, RZ, P0 ;  /* 0x000000ff09187208 */ /* 0x000fe40000000000 */
[----:B-1----:R-:W-:Y:S01]  /*0cf0*/  FSEL R22, R19, RZ, P1 ;  /* 0x000000ff13167208 */ /* 0x002fe20000800000 */
[----:B------:R0:W-:Y:S01]  /*0d00*/  STS [R3+0x18], R6 ;  /* 0x0000180603007388 */ /* 0x0001e20000000800 */
[----:B------:R-:W-:Y:S02]  /*0d10*/  FSETP.GEU.AND P3, PT, R12, RZ, PT ;  /* 0x000000ff0c00720b */ /* 0x000fe40003f6e000 */
[----:B------:R-:W-:Y:S01]  /*0d20*/  FSETP.GEU.AND P2, PT, R17, RZ, PT ;  /* 0x000000ff1100720b */ /* 0x000fe20003f4e000 */
[----:B------:R1:W-:Y:S01]  /*0d30*/  STS [R3+0x20], R20 ;  /* 0x0000201403007388 */ /* 0x0003e20000000800 */
[----:B------:R-:W-:-:S02]  /*0d40*/  FSETP.GEU.AND P1, PT, R7, RZ, PT ;  /* 0x000000ff0700720b */ /* 0x000fc40003f2e000 */
[----:B------:R-:W-:Y:S01]  /*0d50*/  FSETP.GEU.AND P0, PT, R8, RZ, PT ;  /* 0x000000ff0800720b */ /* 0x000fe20003f0e000 */
[----:B------:R-:W-:Y:S01]  /*0d60*/  STS [R3+0x24], R14 ;  /* 0x0000240e03007388 */ /* 0x000fe20000000800 */
[----:B------:R-:W-:Y:S02]  /*0d70*/  FSEL R12, R12, RZ, P3 ;  /* 0x000000ff0c0c7208 */ /* 0x000fe40001800000 */
[----:B0-----:R-:W-:Y:S01]  /*0d80*/  FSEL R6, R17, RZ, P2 ;  /* 0x000000ff11067208 */ /* 0x001fe20001000000 */
[----:B------:R-:W-:Y:S01]  /*0d90*/  STS [R3+0x28], R10 ;  /* 0x0000280a03007388 */ /* 0x000fe20000000800 */
[----:B------:R-:W-:Y:S02]  /*0da0*/  FSEL R4, R7, RZ, P1 ;  /* 0x000000ff07047208 */ /* 0x000fe40000800000 */
[----:B------:R-:W-:Y:S01]  /*0db0*/  FSEL R8, R8, RZ, P0 ;  /* 0x000000ff08087208 */ /* 0x000fe20000000000 */
[----:B------:R-:W-:Y:S01]  /*0dc0*/  STS [R3+0x2c], R12 ;  /* 0x00002c0c03007388 */ /* 0x000fe20000000800 */
[----:B------:R-:W-:-:S02]  /*0dd0*/  LOP3.LUT R18, R18, 0x3fc, RZ, 0xc0, !PT ;  /* 0x000003fc12127812 */ /* 0x000fc400078ec0ff */
[----:B------:R-:W-:Y:S01]  /*0de0*/  LOP3.LUT R16, R16, 0xfc, RZ, 0xc0, !PT ;  /* 0x000000fc10107812 */ /* 0x000fe200078ec0ff */
[----:B------:R-:W-:Y:S01]  /*0df0*/  STS [R3+0x38], R24 ;  /* 0x0000381803007388 */ /* 0x000fe20000000800 */
[C---:B------:R-:W-:Y:S02]  /*0e00*/  LOP3.LUT R5, R18.reuse, 0x400, RZ, 0xfc, !PT ;  /* 0x0000040012057812 */ /* 0x040fe400078efcff */
[----:B------:R-:W-:Y:S01]  /*0e10*/  LOP3.LUT R9, R18, 0x800, RZ, 0xfc, !PT ;  /* 0x0000080012097812 */ /* 0x000fe200078efcff */
[----:B------:R0:W-:Y:S01]  /*0e20*/  STS [R3+0x34], R22 ;  /* 0x0000341603007388 */ /* 0x0001e20000000800 */
[----:B------:R-:W-:Y:S01]  /*0e30*/  SHF.R.U32.HI R7, RZ, 0x2, R5 ;  /* 0x00000002ff077819 */ /* 0x000fe20000011605 */
[----:B------:R-:W-:Y:S01]  /*0e40*/  VIADD R5, R16, UR4 ;  /* 0x0000000410057c36 */ /* 0x000fe20008000000 */
[----:B------:R-:W-:Y:S01]  /*0e50*/  SHF.R.U32.HI R9, RZ, 0x2, R9 ;  /* 0x00000002ff097819 */ /* 0x000fe20000011609 */
[----:B------:R-:W-:Y:S01]  /*0e60*/  STS [R3+0x30], R6 ;  /* 0x0000300603007388 */ /* 0x000fe20000000800 */
[----:B------:R-:W-:-:S02]  /*0e70*/  LOP3.LUT R7, R7, 0x1fc, RZ, 0xc0, !PT ;  /* 0x000001fc07077812 */ /* 0x000fc400078ec0ff */
[----:B------:R-:W-:Y:S01]  /*0e80*/  LOP3.LUT R9, R9, 0x2fc, RZ, 0xc0, !PT ;  /* 0x000002fc09097812 */ /* 0x000fe200078ec0ff */
[----:B------:R-:W-:Y:S01]  /*0e90*/  STS [R3], R4 ;  /* 0x0000000403007388 */ /* 0x000fe20000000800 */
[----:B------:R-:W-:Y:S01]  /*0ea0*/  LEA R16, R18, R5, 0x2 ;  /* 0x0000000512107211 */ /* 0x000fe200078e10ff */
[----:B------:R-:W-:Y:S01]  /*0eb0*/  VIADD R7, R7, UR4 ;  /* 0x0000000407077c36 */ /* 0x000fe20008000000 */
[C---:B-1----:R-:W-:Y:S01]  /*0ec0*/  LOP3.LUT R20, R2.reuse, 0x80, RZ, 0xfc, !PT ;  /* 0x0000008002147812 */ /* 0x042fe200078efcff */
[----:B------:R1:W-:Y:S01]  /*0ed0*/  STS [R3+0x3c], R8 ;  /* 0x00003c0803007388 */ /* 0x0003e20000000800 */
[----:B------:R-:W-:Y:S01]  /*0ee0*/  VIADD R9, R9, UR4 ;  /* 0x0000000409097c36 */ /* 0x000fe20008000000 */
[----:B------:R-:W-:Y:S01]  /*0ef0*/  LOP3.LUT R19, R2, 0x40, RZ, 0xfc, !PT ;  /* 0x0000004002137812 */ /* 0x000fe200078efcff */
[----:B------:R-:W-:Y:S01]  /*0f00*/  IMAD R17, R18, 0x4, R7 ;  /* 0x0000000412117824 */ /* 0x000fe200078e0207 */
[----:B------:R-:W-:Y:S01]  /*0f10*/  BAR.SYNC.DEFER_BLOCKING 0x0 ;  /* 0x0000000000007b1d */ /* 0x000fe20000010000 */
[----:B0-----:R-:W-:Y:S01]  /*0f20*/  IMAD.HI R22, R20, 0x2aaaaaab, RZ ;  /* 0x2aaaaaab14167827 */ /* 0x001fe200078e02ff */
[----:B------:R-:W-:-:S02]  /*0f30*/  LEA R25, R18, R9, 0x2 ;  /* 0x0000000912197211 */ /* 0x000fc400078e10ff */
[----:B------:R-:W-:Y:S01]  /*0f40*/  ISETP.GE.AND P0, PT, R0, 0x10, PT ;  /* 0x000000100000780c */ /* 0x000fe20003f06270 */
[C---:B------:R-:W-:Y:S01]  /*0f50*/  IMAD.HI R23, R19.reuse, 0x2aaaaaab, RZ ;  /* 0x2aaaaaab13177827 */ /* 0x040fe200078e02ff */
[----:B------:R-:W-:Y:S02]  /*0f60*/  SHF.R.U32.HI R21, RZ, 0x1f, R22 ;  /* 0x0000001fff157819 */ /* 0x000fe40000011616 */
[----:B------:R-:W-:Y:S01]  /*0f70*/  ISETP.LT.AND P2, PT, R19, 0x180, !P0 ;  /* 0x000001801300780c */ /* 0x000fe20004741270 */
[----:B-1----:R-:W-:Y:S01]  /*0f80*/  IMAD.HI R3, R2, 0x2aaaaaab, RZ ;  /* 0x2aaaaaab02037827 */ /* 0x002fe200078e02ff */
[----:B------:R-:W-:Y:S02]  /*0f90*/  SHF.R.U32.HI R24, RZ, 0x1f, R23 ;  /* 0x0000001fff187819 */ /* 0x000fe40000011617 */
[----:B------:R-:W-:Y:S02]  /*0fa0*/  LEA.HI.SX32 R21, R22, R21, 0x1c ;  /* 0x0000001516157211 */ /* 0x000fe400078fe2ff */
[----:B------:R-:W-:-:S02]  /*0fb0*/  SHF.R.U32.HI R26, RZ, 0x1f, R3 ;  /* 0x0000001fff1a7819 */ /* 0x000fc40000011603 */
[----:B------:R-:W-:Y:S01]  /*0fc0*/  LEA.HI.SX32 R22, R23, R24, 0x1c ;  /* 0x0000001817167211 */ /* 0x000fe200078fe2ff */
[----:B------:R-:W-:Y:S01]  /*0fd0*/  IMAD R23, R21, -0x60, R20 ;  /* 0xffffffa015177824 */ /* 0x000fe200078e0214 */
[----:B------:R-:W-:Y:S02]  /*0fe0*/  LEA.HI.SX32 R3, R3, R26, 0x1c ;  /* 0x0000001a03037211 */ /* 0x000fe400078fe2ff */
[----:B------:R-:W-:Y:S01]  /*0ff0*/  LOP3.LUT R24, R18, 0xc00, RZ, 0xfc, !PT ;  /* 0x00000c0012187812 */ /* 0x000fe200078efcff */
[----:B------:R-:W-:Y:S01]  /*1000*/  IMAD R19, R22, -0x60, R19 ;  /* 0xffffffa016137824 */ /* 0x000fe200078e0213 */
[----:B------:R-:W-:Y:S01]  /*1010*/  ISETP.LT.AND P1, PT, R20, 0x180, !P0 ;  /* 0x000001801400780c */ /* 0x000fe20004721270 */
[----:B------:R-:W-:Y:S01]  /*1020*/  LDS R4, [R16] ;  /* 0x0000000010047984 */ /* 0x000fe20000000800 */
[----:B------:R-:W-:Y:S01]  /*1030*/  ISETP.LT.AND P3, PT, R2, 0x180, !P0 ;  /* 0x000001800200780c */ /* 0x000fe20004761270 */
[----:B------:R-:W-:Y:S02]  /*1040*/  IMAD R19, R19, 0x10, R0 ;  /* 0x0000001013137824 */ /* 0x000fe400078e0200 */
[----:B------:R-:W-:Y:S02]  /*1050*/  LDS R5, [R16+0x4] ;  /* 0x0000040010057984 */ /* 0x000fe40000000800 */
[----:B------:R-:W-:-:S02]  /*1060*/  IMAD R19, R22, 0x2400, R19 ;  /* 0x0000240016137824 */ /* 0x000fc400078e0213 */
[----:B------:R-:W-:Y:S04]  /*1070*/  LDS R6, [R16+0x8] ;  /* 0x0000080010067984 */ /* 0x000fe80000000800 */
[----:B------:R-:W0:Y:S04]  /*1080*/  LDS R7, [R16+0xc] ;  /* 0x00000c0010077984 */ /* 0x000e280000000800 */
[----:B------:R-:W-:Y:S04]  /*1090*/  LDS R8, [R17+0x1000] ;  /* 0x0010000011087984 */ /* 0x000fe80000000800 */
[----:B------:R-:W-:Y:S04]  /*10a0*/  LDS R9, [R17+0x1004] ;  /* 0x0010040011097984 */ /* 0x000fe80000000800 */
[----:B------:R-:W-:Y:S04]  /*10b0*/  LDS R10, [R17+0x1008] ;  /* 0x00100800110a7984 */ /* 0x000fe80000000800 */
[----:B------:R1:W2:Y:S04]  /*10c0*/  LDS R11, [R17+0x100c] ;  /* 0x00100c00110b7984 */ /* 0x0002a80000000800 */
[----:B------:R-:W-:Y:S04]  /*10d0*/  LDS R12, [R25+0x2000] ;  /* 0x00200000190c7984 */ /* 0x000fe80000000800 */
[----:B------:R-:W-:Y:S01]  /*10e0*/  LDS R13, [R25+0x2004] ;  /* 0x00200400190d7984 */ /* 0x000fe20000000800 */
[----:B-1----:R-:W1:Y:S03]  /*10f0*/  LDC.64 R16, c[0x0][0x238] ;  /* 0x00008e00ff107b82 */ /* 0x002e660000000a00 */
[----:B------:R-:W-:Y:S04]  /*1100*/  LDS R14, [R25+0x2008] ;  /* 0x00200800190e7984 */ /* 0x000fe80000000800 */
[----:B------:R3:W4:Y:S02]  /*1110*/  LDS R15, [R25+0x200c] ;  /* 0x00200c00190f7984 */ /* 0x0007240000000800 */
[----:B---3--:R-:W-:Y:S01]  /*1120*/  IMAD R25, R3, -0x60, R2 ;  /* 0xffffffa003197824 */ /* 0x008fe200078e0202 */
[----:B------:R-:W-:-:S03]  /*1130*/  LOP3.LUT R2, R2, 0xc0, RZ, 0xfc, !PT ;  /* 0x000000c002027812 */ /* 0x000fc600078efcff */
[----:B------:R-:W-:Y:S01]  /*1140*/  IMAD R20, R25, 0x10, R0 ;  /* 0x0000001019147824 */ /* 0x000fe200078e0200 */
[----:B------:R-:W-:Y:S01]  /*1150*/  SHF.R.U32.HI R25, RZ, 0x2, R24 ;  /* 0x00000002ff197819 */ /* 0x000fe20000011618 */
[----:B------:R-:W-:Y:S01]  /*1160*/  IMAD R24, R23, 0x10, R0 ;  /* 0x0000001017187824 */ /* 0x000fe200078e0200 */
[----:B------:R-:W-:Y:S01]  /*1170*/  ISETP.LT.AND P0, PT, R2, 0x180, !P0 ;  /* 0x000001800200780c */ /* 0x000fe20004701270 */
[----:B------:R-:W-:Y:S01]  /*1180*/  IMAD R3, R3, 0x2400, R20 ;  /* 0x0000240003037824 */ /* 0x000fe200078e0214 */
[----:B------:R-:W-:Y:S01]  /*1190*/  LOP3.LUT R20, R25, 0x3fc, RZ, 0xc0, !PT ;  /* 0x000003fc19147812 */ /* 0x000fe200078ec0ff */
[----:B------:R-:W-:Y:S02]  /*11a0*/  IMAD R25, R21, 0x2400, R24 ;  /* 0x0000240015197824 */ /* 0x000fe400078e0218 */
[----:B-1----:R-:W-:Y:S01]  /*11b0*/  IMAD.WIDE R22, R19, 0x4, R16 ;  /* 0x0000000413167825 */ /* 0x002fe200078e0210 */
[----:B------:R-:W-:-:S03]  /*11c0*/  IADD3 R27, R20, UR4, RZ ;  /* 0x00000004141b7c10 */ /* 0x000fc6000fffe0ff */
[----:B------:R-:W-:-:S04]  /*11d0*/  IMAD.WIDE R20, R3, 0x4, R16 ;  /* 0x0000000403147825 */ /* 0x000fc800078e0210 */
[----:B------:R-:W-:Y:S01]  /*11e0*/  IMAD.WIDE R24, R25, 0x4, R16 ;  /* 0x0000000419187825 */ /* 0x000fe200078e0210 */
[----:B0-----:R0:W-:Y:S03]  /*11f0*/  @P3 STG.E.128 desc[UR6][R20.64], R4 ;  /* 0x0000000414003986 */ /* 0x0011e6000c101d06 */
[----:B------:R-:W-:Y:S01]  /*1200*/  IMAD R27, R18, 0x4, R27 ;  /* 0x00000004121b7824 */ /* 0x000fe200078e021b */
[----:B--2---:R0:W-:Y:S04]  /*1210*/  @P2 STG.E.128 desc[UR6][R22.64], R8 ;  /* 0x0000000816002986 */ /* 0x0041e8000c101d06 */
[----:B----4-:R0:W-:Y:S02]  /*1220*/  @P1 STG.E.128 desc[UR6][R24.64], R12 ;  /* 0x0000000c18001986 */ /* 0x0101e4000c101d06 */
[----:B0-----:R-:W-:Y:S05]  /*1230*/  @!P0 EXIT ;  /* 0x000000000000894d */ /* 0x001fea0003800000 */
[----:B0-----:R-:W-:Y:S01]  /*1240*/  LDS R4, [R27+0x3000] ;  /* 0x003000001b047984 */ /* 0x001fe20000000800 */
[----:B------:R-:W-:-:S03]  /*1250*/  IMAD.HI R3, R2, 0x2aaaaaab, RZ ;  /* 0x2aaaaaab02037827 */ /* 0x000fc600078e02ff */
[----:B------:R-:W-:Y:S02]  /*1260*/  LDS R5, [R27+0x3004] ;  /* 0x003004001b057984 */ /* 0x000fe40000000800 */
[----:B------:R-:W-:Y:S02]  /*1270*/  SHF.R.U32.HI R8, RZ, 0x1f, R3 ;  /* 0x0000001fff087819 */ /* 0x000fe40000011603 */
[----:B------:R-:W-:Y:S02]  /*1280*/  LDS R6, [R27+0x3008] ;  /* 0x003008001b067984 */ /* 0x000fe40000000800 */
[----:B------:R-:W-:Y:S02]  /*1290*/  LEA.HI.SX32 R3, R3, R8, 0x1c ;  /* 0x0000000803037211 */ /* 0x000fe400078fe2ff */
[----:B------:R-:W0:Y:S03]  /*12a0*/  LDS R7, [R27+0x300c] ;  /* 0x00300c001b077984 */ /* 0x000e260000000800 */
[----:B------:R-:W-:-:S04]  /*12b0*/  IMAD R9, R3, -0x60, R2 ;  /* 0xffffffa003097824 */ /* 0x000fc800078e0202 */
[----:B------:R-:W-:-:S04]  /*12c0*/  IMAD R0, R9, 0x10, R0 ;  /* 0x0000001009007824 */ /* 0x000fc800078e0200 */
[----:B------:R-:W-:-:S04]  /*12d0*/  IMAD R3, R3, 0x2400, R0 ;  /* 0x0000240003037824 */ /* 0x000fc800078e0200 */
[----:B------:R-:W-:-:S05]  /*12e0*/  IMAD.WIDE R16, R3, 0x4, R16 ;  /* 0x0000000403107825 */ /* 0x000fca00078e0210 */
[----:B0-----:R-:W-:Y:S01]  /*12f0*/  STG.E.128 desc[UR6][R16.64], R4 ;  /* 0x0000000410007986 */ /* 0x001fe2000c101d06 */
[----:B------:R-:W-:Y:S05]  /*1300*/  EXIT ;  /* 0x000000000000794d */ /* 0x000fea0003800000 */
.L_x_0:
[----:B------:R-:W-:-:S00]  /*1310*/  BRA `(.L_x_0) ;  /* 0xfffffffc00fc7947 */ /* 0x000fc0000383ffff */
[----:B------:R-:W-:-:S00]  /*1320*/  NOP ;  /* 0x0000000000007918 */ /* 0x000fc00000000000 */
        /* <DEDUP_REMOVED lines=13> */
.L_x_1:


//--------------------- .nv.global.init           --------------------------
	.section	.nv.global.init,"aw",@progbits
.nv.global.init:
	.type		_$_str,@object
	.size		_$_str,(_$_str_$_2 - _$_str)
_$_str:
        /*0000*/ 	.byte	0x5f, 0x5f, 0x43, 0x55, 0x44, 0x41, 0x5f, 0x46, 0x54, 0x5a, 0x00
	.type		_$_str_$_2,@object
	.size		_$_str_$_2,(.L_1 - _$_str_$_2)
_$_str_$_2:
        /*000b*/ 	.byte	0x5f, 0x5f, 0x43, 0x55, 0x44, 0x41, 0x5f, 0x50, 0x52, 0x45, 0x43, 0x5f, 0x53, 0x51, 0x52, 0x54
        /*001b*/ 	.byte	0x00
.L_1:


//--------------------- .nv.shared.triton_poi_fused__native_batch_norm_legit_no_training_relu_38 --------------------------
	.section	.nv.shared.triton_poi_fused__native_batch_norm_legit_no_training_relu_38,"aw",@nobits
	.sectionflags	@""
	.align	16
	.zero		1024


//--------------------- .nv.constant0.triton_poi_fused__native_batch_norm_legit_no_training_relu_38 --------------------------
	.section	.nv.constant0.triton_poi_fused__native_batch_norm_legit_no_training_relu_38,"a",@progbits
	.sectionflags	@""
	.align	4
.nv.constant0.triton_poi_fused__native_batch_norm_legit_no_training_relu_38:
	.zero		584
